	.headerflags	@"EF_CUDA_TEXMODE_UNIFIED EF_CUDA_64BIT_ADDRESS EF_CUDA_ACCELERATORS EF_CUDA_SM90 EF_CUDA_VIRTUAL_SM(EF_CUDA_SM90)"
	.elftype	@"ET_EXEC"


//--------------------- .nv.info                  --------------------------
	.section	.nv.info,"",@"SHT_CUDA_INFO"
	.align	4


	//----- nvinfo : EIATTR_REGCOUNT
	.align		4
        /*0000*/ 	.byte	0x04, 0x2f
        /*0002*/ 	.short	(.L_3 - .L_2)
	.align		4
.L_2:
        /*0004*/ 	.word	index@(triton_per_fused__native_batch_norm_legit_no_training_mean_relu_0)
        /*0008*/ 	.word	0x0000001b


	//----- nvinfo : EIATTR_MIN_STACK_SIZE
	.align		4
.L_3:
        /*000c*/ 	.byte	0x04, 0x12
        /*000e*/ 	.short	(.L_5 - .L_4)
	.align		4
.L_4:
        /*0010*/ 	.word	index@(triton_per_fused__native_batch_norm_legit_no_training_mean_relu_0)
        /*0014*/ 	.word	0x00000000


	//----- nvinfo : EIATTR_FRAME_SIZE
	.align		4
.L_5:
        /*0018*/ 	.byte	0x04, 0x11
        /*001a*/ 	.short	(.L_7 - .L_6)
	.align		4
.L_6:
        /*001c*/ 	.word	index@(triton_per_fused__native_batch_norm_legit_no_training_mean_relu_0)
        /*0020*/ 	.word	0x00000000


	//----- nvinfo : EIATTR_MIN_STACK_SIZE
	.align		4
.L_7:
        /*0024*/ 	.byte	0x04, 0x12
        /*0026*/ 	.short	(.L_9 - .L_8)
	.align		4
.L_8:
        /*0028*/ 	.word	index@(triton_per_fused__native_batch_norm_legit_no_training_mean_relu_0)
        /*002c*/ 	.word	0x00000000
.L_9:


//--------------------- .nv.info.triton_per_fused__native_batch_norm_legit_no_training_mean_relu_0 --------------------------
	.section	.nv.info.triton_per_fused__native_batch_norm_legit_no_training_mean_relu_0,"",@"SHT_CUDA_INFO"
	.sectionflags	@""
	.align	4


	//----- nvinfo : EIATTR_CUDA_API_VERSION
	.align		4
        /*0000*/ 	.byte	0x04, 0x37
        /*0002*/ 	.short	(.L_11 - .L_10)
.L_10:
        /*0004*/ 	.word	0x0000007c


	//----- nvinfo : EIATTR_KPARAM_INFO
	.align		4
.L_11:
        /*0008*/ 	.byte	0x04, 0x17
        /*000a*/ 	.short	(.L_13 - .L_12)
.L_12:
        /*000c*/ 	.word	0x00000000
        /*0010*/ 	.short	0x0008
        /*0012*/ 	.short	0x003c
        /*0014*/ 	.byte	0x00, 0xf0, 0x11, 0x00


	//----- nvinfo : EIATTR_KPARAM_INFO
	.align		4
.L_13:
        /*0018*/ 	.byte	0x04, 0x17
        /*001a*/ 	.short	(.L_15 - .L_14)
.L_14:
        /*001c*/ 	.word	0x00000000
        /*0020*/ 	.short	0x0007
        /*0022*/ 	.short	0x0038
        /*0024*/ 	.byte	0x00, 0xf0, 0x11, 0x00


	//----- nvinfo : EIATTR_KPARAM_INFO
	.align		4
.L_15:
        /*0028*/ 	.byte	0x04, 0x17
        /*002a*/ 	.short	(.L_17 - .L_16)
.L_16:
        /*002c*/ 	.word	0x00000000
        /*0030*/ 	.short	0x0006
        /*0032*/ 	.short	0x0030
        /*0034*/ 	.byte	0x00, 0xf4, 0x21, 0x00


	//----- nvinfo : EIATTR_KPARAM_INFO
	.align		4
.L_17:
        /*0038*/ 	.byte	0x04, 0x17
        /*003a*/ 	.short	(.L_19 - .L_18)
.L_18:
        /*003c*/ 	.word	0x00000000
        /*0040*/ 	.short	0x0005
        /*0042*/ 	.short	0x0028
        /*0044*/ 	.byte	0x00, 0xf4, 0x21, 0x00


	//----- nvinfo : EIATTR_KPARAM_INFO
	.align		4
.L_19:
        /*0048*/ 	.byte	0x04, 0x17
        /*004a*/ 	.short	(.L_21 - .L_20)
.L_20:
        /*004c*/ 	.word	0x00000000
        /*0050*/ 	.short	0x0004
        /*0052*/ 	.short	0x0020
        /*0054*/ 	.byte	0x00, 0xf4, 0x21, 0x00


	//----- nvinfo : EIATTR_KPARAM_INFO
	.align		4
.L_21:
        /*0058*/ 	.byte	0x04, 0x17
        /*005a*/ 	.short	(.L_23 - .L_22)
.L_22:
        /*005c*/ 	.word	0x00000000
        /*0060*/ 	.short	0x0003
        /*0062*/ 	.short	0x0018
        /*0064*/ 	.byte	0x00, 0xf4, 0x21, 0x00


	//----- nvinfo : EIATTR_KPARAM_INFO
	.align		4
.L_23:
        /*0068*/ 	.byte	0x04, 0x17
        /*006a*/ 	.short	(.L_25 - .L_24)
.L_24:
        /*006c*/ 	.word	0x00000000
        /*0070*/ 	.short	0x0002
        /*0072*/ 	.short	0x0010
        /*0074*/ 	.byte	0x00, 0xf4, 0x21, 0x00


	//----- nvinfo : EIATTR_KPARAM_INFO
	.align		4
.L_25:
        /*0078*/ 	.byte	0x04, 0x17
        /*007a*/ 	.short	(.L_27 - .L_26)
.L_26:
        /*007c*/ 	.word	0x00000000
        /*0080*/ 	.short	0x0001
        /*0082*/ 	.short	0x0008
        /*0084*/ 	.byte	0x00, 0xf4, 0x21, 0x00


	//----- nvinfo : EIATTR_KPARAM_INFO
	.align		4
.L_27:
        /*0088*/ 	.byte	0x04, 0x17
        /*008a*/ 	.short	(.L_29 - .L_28)
.L_28:
        /*008c*/ 	.word	0x00000000
        /*0090*/ 	.short	0x0000
        /*0092*/ 	.short	0x0000
        /*0094*/ 	.byte	0x00, 0xf4, 0x21, 0x00


	//----- nvinfo : EIATTR_SPARSE_MMA_MASK
	.align		4
.L_29:
        /*0098*/ 	.byte	0x03, 0x50
        /*009a*/ 	.short	0x0000


	//----- nvinfo : EIATTR_MAXREG_COUNT
	.align		4
        /*009c*/ 	.byte	0x03, 0x1b
        /*009e*/ 	.short	0x00ff


	//----- nvinfo : EIATTR_COOP_GROUP_MASK_REGIDS
	.align		4
        /*00a0*/ 	.byte	0x04, 0x29
        /*00a2*/ 	.short	(.L_31 - .L_30)


	//   ....[0]....
.L_30:
        /*00a4*/ 	.word	0xffffffff


	//   ....[1]....
        /*00a8*/ 	.word	0xffffffff


	//   ....[2]....
        /*00ac*/ 	.word	0xffffffff


	//   ....[3]....
        /*00b0*/ 	.word	0xffffffff


	//----- nvinfo : EIATTR_COOP_GROUP_INSTR_OFFSETS
	.align		4
.L_31:
        /*00b4*/ 	.byte	0x04, 0x28
        /*00b6*/ 	.short	(.L_33 - .L_32)


	//   ....[0]....
.L_32:
        /*00b8*/ 	.word	0x00000370


	//   ....[1]....
        /*00bc*/ 	.word	0x000003b0


	//   ....[2]....
        /*00c0*/ 	.word	0x00000410


	//   ....[3]....
        /*00c4*/ 	.word	0x00000520


	//----- nvinfo : EIATTR_EXIT_INSTR_OFFSETS
	.align		4
.L_33:
        /*00c8*/ 	.byte	0x04, 0x1c
        /*00ca*/ 	.short	(.L_35 - .L_34)


	//   ....[0]....
.L_34:
        /*00cc*/ 	.word	0x00000590


	//   ....[1]....
        /*00d0*/ 	.word	0x000005c0


	//----- nvinfo : EIATTR_REQNTID
	.align		4
.L_35:
        /*00d4*/ 	.byte	0x04, 0x10
        /*00d6*/ 	.short	(.L_37 - .L_36)
.L_36:
        /*00d8*/ 	.word	0x00000040
        /*00dc*/ 	.word	0x00000001
        /*00e0*/ 	.word	0x00000001


	//----- nvinfo : EIATTR_CBANK_PARAM_SIZE
	.align		4
.L_37:
        /*00e4*/ 	.byte	0x03, 0x19
        /*00e6*/ 	.short	0x0040


	//----- nvinfo : EIATTR_PARAM_CBANK
	.align		4
        /*00e8*/ 	.byte	0x04, 0x0a
        /*00ea*/ 	.short	(.L_39 - .L_38)
	.align		4
.L_38:
        /*00ec*/ 	.word	index@(.nv.constant0.triton_per_fused__native_batch_norm_legit_no_training_mean_relu_0)
        /*00f0*/ 	.short	0x0210
        /*00f2*/ 	.short	0x0040


	//----- nvinfo : EIATTR_SW_WAR
	.align		4
.L_39:
        /*00f4*/ 	.byte	0x04, 0x36
        /*00f6*/ 	.short	(.L_41 - .L_40)
.L_40:
        /*00f8*/ 	.word	0x00000008
.L_41:


//--------------------- .nv.callgraph             --------------------------
	.section	.nv.callgraph,"",@"SHT_CUDA_CALLGRAPH"
	.align	4
	.sectionentsize	8
	.align		4
        /*0000*/ 	.word	0x00000000
	.align		4
        /*0004*/ 	.word	0xffffffff
	.align		4
        /*0008*/ 	.word	0x00000000
	.align		4
        /*000c*/ 	.word	0xfffffffe
	.align		4
        /*0010*/ 	.word	0x00000000
	.align		4
        /*0014*/ 	.word	0xfffffffd
	.align		4
        /*0018*/ 	.word	0x00000000
	.align		4
        /*001c*/ 	.word	0xfffffffc


//--------------------- .nv.constant4             --------------------------
	.section	.nv.constant4,"a",@progbits
	.align	8
	.align		8
.nv.constant4:
        /*0000*/ 	.dword	_$_str
	.align		8
        /*0008*/ 	.dword	_$_str_$_2


//--------------------- .text.triton_per_fused__native_batch_norm_legit_no_training_mean_relu_0 --------------------------
	.section	.text.triton_per_fused__native_batch_norm_legit_no_training_mean_relu_0,"ax",@progbits
	.sectionflags	@"SHF_BARRIERS=1"
	.align	128
        .global         triton_per_fused__native_batch_norm_legit_no_training_mean_relu_0
        .type           triton_per_fused__native_batch_norm_legit_no_training_mean_relu_0,@function
        .size           triton_per_fused__native_batch_norm_legit_no_training_mean_relu_0,(.L_x_1 - triton_per_fused__native_batch_norm_legit_no_training_mean_relu_0)
        .other          triton_per_fused__native_batch_norm_legit_no_training_mean_relu_0,@"STO_CUDA_ENTRY STV_DEFAULT"
triton_per_fused__native_batch_norm_legit_no_training_mean_relu_0:
.text.triton_per_fused__native_batch_norm_legit_no_training_mean_relu_0:
[----:B------:R-:W0:Y:S01]  /*0000*/  LDC R1, c[0x0][0x28] ;  /* 0x00000a00ff017b82 */ /* 0x000e220000000800 */
[----:B------:R-:W1:Y:S07]  /*0010*/  S2R R12, SR_CTAID.X ;  /* 0x00000000000c7919 */ /* 0x000e6e0000002500 */
[----:B------:R-:W2:Y:S01]  /*0020*/  LDC.64 R10, c[0x0][0x228] ;  /* 0x00008a00ff0a7b82 */ /* 0x000ea20000000a00 */
[----:B------:R-:W-:Y:S01]  /*0030*/  CS2R R14, SRZ ;  /* 0x00000000000e7805 */ /* 0x000fe2000001ff00 */
[----:B------:R-:W-:Y:S01]  /*0040*/  ULDC.64 UR4, c[0x0][0x208] ;  /* 0x0000820000047ab9 */ /* 0x000fe20000000a00 */
[----:B------:R-:W3:Y:S05]  /*0050*/  S2R R0, SR_TID.X ;  /* 0x0000000000007919 */ /* 0x000eea0000002100 */
[----:B------:R-:W4:Y:S08]  /*0060*/  LDC.64 R8, c[0x0][0x218] ;  /* 0x00008600ff087b82 */ /* 0x000f300000000a00 */
[----:B------:R-:W5:Y:S08]  /*0070*/  LDC.64 R4, c[0x0][0x230] ;  /* 0x00008c00ff047b82 */ /* 0x000f700000000a00 */
[----:B------:R-:W5:Y:S01]  /*0080*/  LDC.64 R6, c[0x0][0x238] ;  /* 0x00008e00ff067b82 */ /* 0x000f620000000a00 */
[----:B-1----:R-:W-:-:S02]  /*0090*/  SHF.R.S32.HI R3, RZ, 0x1f, R12 ;  /* 0x0000001fff037819 */ /* 0x002fc4000001140c */
[----:B------:R-:W-:Y:S02]  /*00a0*/  ISETP.GE.AND P0, PT, R12, 0x100, PT ;  /* 0x000001000c00780c */ /* 0x000fe40003f06270 */
[----:B------:R-:W-:-:S04]  /*00b0*/  LEA.HI R3, R3, R12, RZ, 0x6 ;  /* 0x0000000c03037211 */ /* 0x000fc800078f30ff */
[----:B------:R-:W-:-:S04]  /*00c0*/  LOP3.LUT R3, R3, 0xffffffc0, RZ, 0xc0, !PT ;  /* 0xffffffc003037812 */ /* 0x000fc800078ec0ff */
[----:B------:R-:W-:Y:S02]  /*00d0*/  IADD3 R17, -R3, R12, RZ ;  /* 0x0000000c03117210 */ /* 0x000fe40007ffe1ff */
[----:B------:R-:W1:Y:S03]  /*00e0*/  LDC.64 R2, c[0x0][0x220] ;  /* 0x00008800ff027b82 */ /* 0x000e660000000a00 */
[----:B--2---:R-:W-:-:S05]  /*00f0*/  IMAD.WIDE R10, R17, 0x4, R10 ;  /* 0x00000004110a7825 */ /* 0x004fca00078e020a */
[----:B------:R-:W2:Y:S01]  /*0100*/  @!P0 LDG.E.EL R15, desc[UR4][R10.64] ;  /* 0x000000040a0f8981 */ /* 0x000ea2000c2e1900 */
[----:B---3--:R-:W-:Y:S01]  /*0110*/  LOP3.LUT R13, R0, 0xf, RZ, 0xc0, !PT ;  /* 0x0000000f000d7812 */ /* 0x008fe200078ec0ff */
[----:B------:R-:W-:-:S03]  /*0120*/  HFMA2.MMA R16, -RZ, RZ, 0, 0 ;  /* 0x00000000ff107435 */ /* 0x000fc600000001ff */
[----:B------:R-:W-:-:S05]  /*0130*/  LEA R13, R12, R13, 0x4 ;  /* 0x0000000d0c0d7211 */ /* 0x000fca00078e20ff */
[----:B----4-:R-:W-:-:S05]  /*0140*/  IMAD.WIDE R8, R13, 0x4, R8 ;  /* 0x000000040d087825 */ /* 0x010fca00078e0208 */
[----:B------:R-:W3:Y:S01]  /*0150*/  @!P0 LDG.E R14, desc[UR4][R8.64] ;  /* 0x00000004080e8981 */ /* 0x000ee2000c1e1900 */
[----:B-1----:R-:W-:Y:S01]  /*0160*/  IMAD.WIDE R2, R17, 0x4, R2 ;  /* 0x0000000411027825 */ /* 0x002fe200078e0202 */
[----:B------:R-:W-:-:S03]  /*0170*/  CS2R R22, SRZ ;  /* 0x0000000000167805 */ /* 0x000fc6000001ff00 */
[C---:B-----5:R-:W-:Y:S01]  /*0180*/  IMAD.WIDE R4, R17.reuse, 0x4, R4 ;  /* 0x0000000411047825 */ /* 0x060fe200078e0204 */
[----:B------:R-:W4:Y:S03]  /*0190*/  @!P0 LDG.E.EL R16, desc[UR4][R2.64] ;  /* 0x0000000402108981 */ /* 0x000f26000c2e1900 */
[----:B0-----:R-:W-:Y:S01]  /*01a0*/  IMAD.WIDE R6, R17, 0x4, R6 ;  /* 0x0000000411067825 */ /* 0x001fe200078e0206 */
[----:B------:R-:W5:Y:S04]  /*01b0*/  @!P0 LDG.E.EL R23, desc[UR4][R4.64] ;  /* 0x0000000404178981 */ /* 0x000f68000c2e1900 */
[----:B------:R-:W5:Y:S01]  /*01c0*/  @!P0 LDG.E.EL R22, desc[UR4][R6.64] ;  /* 0x0000000406168981 */ /* 0x000f62000c2e1900 */
[----:B------:R-:W-:-:S06]  /*01d0*/  CS2R R20, SRZ ;  /* 0x0000000000147805 */ /* 0x000fcc000001ff00 */
[----:B------:R-:W5:Y:S01]  /*01e0*/  @!P0 LDG.E.EL R21, desc[UR4][R10.64] ;  /* 0x000000040a158981 */ /* 0x000f62000c2e1900 */
[----:B------:R-:W-:Y:S02]  /*01f0*/  CS2R R18, SRZ ;  /* 0x0000000000127805 */ /* 0x000fe4000001ff00 */
[----:B------:R-:W-:Y:S01]  /*0200*/  MOV R17, RZ ;  /* 0x000000ff00117202 */ /* 0x000fe20000000f00 */
[----:B------:R-:W5:Y:S04]  /*0210*/  @!P0 LDG.E.EL R20, desc[UR4][R4.64] ;  /* 0x0000000404148981 */ /* 0x000f68000c2e1900 */
[----:B------:R-:W5:Y:S04]  /*0220*/  @!P0 LDG.E R18, desc[UR4][R8.64] ;  /* 0x0000000408128981 */ /* 0x000f68000c1e1900 */
[----:B------:R0:W5:Y:S04]  /*0230*/  @!P0 LDG.E.EL R17, desc[UR4][R2.64] ;  /* 0x0000000402118981 */ /* 0x000168000c2e1900 */
[----:B------:R1:W5:Y:S01]  /*0240*/  @!P0 LDG.E.EL R19, desc[UR4][R6.64] ;  /* 0x0000000406138981 */ /* 0x000362000c2e1900 */
[----:B0-----:R-:W-:Y:S01]  /*0250*/  HFMA2.MMA R2, -RZ, RZ, 1.625, 0 ;  /* 0x3e800000ff027435 */ /* 0x001fe200000001ff */
[----:B--2---:R-:W-:-:S04]  /*0260*/  FADD R15, R15, 9.9999997473787516356e-06 ;  /* 0x3727c5ac0f0f7421 */ /* 0x004fc80000000000 */
[----:B------:R-:W0:Y:S02]  /*0270*/  MUFU.SQRT R24, R15 ;  /* 0x0000000f00187308 */ /* 0x000e240000002000 */
[C---:B0-----:R-:W-:Y:S02]  /*0280*/  FSETP.GT.AND P1, PT, R24.reuse, 8.50705917302346158658e+37, PT ;  /* 0x7e8000001800780b */ /* 0x041fe40003f24000 */
[----:B------:R-:W-:-:S11]  /*0290*/  FSETP.GEU.AND P2, PT, R24, 1.175494350822287508e-38, PT ;  /* 0x008000001800780b */ /* 0x000fd60003f4e000 */
[----:B------:R-:W-:-:S04]  /*02a0*/  @P1 FMUL R24, R24, 0.25 ;  /* 0x3e80000018181820 */ /* 0x000fc80000400000 */
[----:B------:R-:W-:-:S06]  /*02b0*/  @!P2 FMUL R24, R24, 16777216 ;  /* 0x4b8000001818a820 */ /* 0x000fcc0000400000 */
[----:B------:R-:W0:Y:S01]  /*02c0*/  MUFU.RCP R24, R24 ;  /* 0x0000001800187308 */ /* 0x000e220000001000 */
[----:B------:R-:W-:Y:S02]  /*02d0*/  FSEL R3, R2, 1, P1 ;  /* 0x3f80000002037808 */ /* 0x000fe40000800000 */
[----:B---3--:R-:W-:-:S03]  /*02e0*/  SEL R5, R14, RZ, !P0 ;  /* 0x000000ff0e057207 */ /* 0x008fc60004000000 */
[----:B------:R-:W-:Y:S02]  /*02f0*/  @!P2 FMUL R3, R3, 16777216 ;  /* 0x4b8000000303a820 */ /* 0x000fe40000400000 */
[----:B----4-:R-:W-:Y:S02]  /*0300*/  FADD R16, R5, -R16 ;  /* 0x8000001005107221 */ /* 0x010fe40000000000 */
[----:B0-----:R-:W-:-:S04]  /*0310*/  FMUL R3, R24, R3 ;  /* 0x0000000318037220 */ /* 0x001fc80000400000 */
[----:B------:R-:W-:-:S04]  /*0320*/  FMUL R3, R16, R3 ;  /* 0x0000000310037220 */ /* 0x000fc80000400000 */
[----:B-----5:R-:W-:-:S05]  /*0330*/  FFMA R3, R3, R23, R22 ;  /* 0x0000001703037223 */ /* 0x020fca0000000016 */
[----:B------:R-:W-:-:S04]  /*0340*/  FSETP.GEU.AND P1, PT, R3, RZ, PT ;  /* 0x000000ff0300720b */ /* 0x000fc80003f2e000 */
[----:B------:R-:W-:-:S04]  /*0350*/  FSEL R3, R3, RZ, P1 ;  /* 0x000000ff03037208 */ /* 0x000fc80000800000 */
[----:B------:R-:W-:-:S05]  /*0360*/  FSEL R3, R3, RZ, !P0 ;  /* 0x000000ff03037208 */ /* 0x000fca0004000000 */
[----:B------:R-:W0:Y:S01]  /*0370*/  SHFL.BFLY PT, R4, R3, 0x8, 0x1f ;  /* 0x0d001f0003047f89 */ /* 0x000e2200000e0000 */
[----:B------:R-:W-:-:S04]  /*0380*/  FADD R21, R21, 9.9999997473787516356e-06 ;  /* 0x3727c5ac15157421 */ /* 0x000fc80000000000 */
[----:B-1----:R-:W1:Y:S01]  /*0390*/  MUFU.SQRT R6, R21 ;  /* 0x0000001500067308 */ /* 0x002e620000002000 */
[----:B0-----:R-:W-:-:S05]  /*03a0*/  FADD R4, R3, R4 ;  /* 0x0000000403047221 */ /* 0x001fca0000000000 */
[----:B------:R-:W0:Y:S01]  /*03b0*/  SHFL.BFLY PT, R5, R4, 0x4, 0x1f ;  /* 0x0c801f0004057f89 */ /* 0x000e2200000e0000 */
[C---:B-1----:R-:W-:Y:S02]  /*03c0*/  FSETP.GT.AND P1, PT, R6.reuse, 8.50705917302346158658e+37, PT ;  /* 0x7e8000000600780b */ /* 0x042fe40003f24000 */
[----:B------:R-:W-:-:S11]  /*03d0*/  FSETP.GEU.AND P2, PT, R6, 1.175494350822287508e-38, PT ;  /* 0x008000000600780b */ /* 0x000fd60003f4e000 */
[----:B------:R-:W-:Y:S01]  /*03e0*/  @P1 FMUL R6, R6, 0.25 ;  /* 0x3e80000006061820 */ /* 0x000fe20000400000 */
[----:B0-----:R-:W-:-:S03]  /*03f0*/  FADD R7, R4, R5 ;  /* 0x0000000504077221 */ /* 0x001fc60000000000 */
[----:B------:R-:W-:Y:S02]  /*0400*/  @!P2 FMUL R6, R6, 16777216 ;  /* 0x4b8000000606a820 */ /* 0x000fe40000400000 */
[----:B------:R-:W0:Y:S04]  /*0410*/  SHFL.BFLY PT, R8, R7, 0x2, 0x1f ;  /* 0x0c401f0007087f89 */ /* 0x000e2800000e0000 */
[----:B------:R-:W1:Y:S01]  /*0420*/  MUFU.RCP R6, R6 ;  /* 0x0000000600067308 */ /* 0x000e620000001000 */
[----:B------:R-:W-:Y:S02]  /*0430*/  FSEL R5, R2, 1, P1 ;  /* 0x3f80000002057808 */ /* 0x000fe40000800000 */
[----:B------:R-:W2:Y:S01]  /*0440*/  LDC.64 R2, c[0x0][0x240] ;  /* 0x00009000ff027b82 */ /* 0x000ea20000000a00 */
[----:B------:R-:W-:-:S02]  /*0450*/  SEL R18, R18, RZ, !P0 ;  /* 0x000000ff12127207 */ /* 0x000fc40004000000 */
[----:B------:R-:W-:-:S03]  /*0460*/  @!P2 FMUL R5, R5, 16777216 ;  /* 0x4b8000000505a820 */ /* 0x000fc60000400000 */
[----:B------:R-:W-:Y:S01]  /*0470*/  FADD R17, R18, -R17 ;  /* 0x8000001112117221 */ /* 0x000fe20000000000 */
[----:B------:R-:W-:Y:S01]  /*0480*/  LOP3.LUT P0, RZ, R0, 0x30, RZ, 0xc0, !PT ;  /* 0x0000003000ff7812 */ /* 0x000fe2000780c0ff */
[----:B0-----:R-:W-:Y:S01]  /*0490*/  FADD R9, R7, R8 ;  /* 0x0000000807097221 */ /* 0x001fe20000000000 */
[----:B-1----:R-:W-:Y:S02]  /*04a0*/  FMUL R8, R6, R5 ;  /* 0x0000000506087220 */ /* 0x002fe40000400000 */
[----:B------:R-:W-:Y:S01]  /*04b0*/  ISETP.LT.AND P0, PT, R12, 0x100, !P0 ;  /* 0x000001000c00780c */ /* 0x000fe20004701270 */
[----:B------:R-:W0:Y:S01]  /*04c0*/  LDC.64 R4, c[0x0][0x210] ;  /* 0x00008400ff047b82 */ /* 0x000e220000000a00 */
[----:B------:R-:W-:-:S04]  /*04d0*/  FMUL R8, R17, R8 ;  /* 0x0000000811087220 */ /* 0x000fc80000400000 */
[----:B------:R-:W-:Y:S01]  /*04e0*/  FFMA R8, R8, R20, R19 ;  /* 0x0000001408087223 */ /* 0x000fe20000000013 */
[----:B--2---:R-:W-:-:S04]  /*04f0*/  IMAD.WIDE R2, R13, 0x4, R2 ;  /* 0x000000040d027825 */ /* 0x004fc800078e0202 */
[----:B------:R-:W-:-:S04]  /*0500*/  FSETP.GEU.AND P2, PT, R8, RZ, PT ;  /* 0x000000ff0800720b */ /* 0x000fc80003f4e000 */
[----:B------:R-:W-:Y:S01]  /*0510*/  FSEL R7, R8, RZ, P2 ;  /* 0x000000ff08077208 */ /* 0x000fe20001000000 */
[----:B------:R-:W1:Y:S04]  /*0520*/  SHFL.BFLY PT, R10, R9, 0x1, 0x1f ;  /* 0x0c201f00090a7f89 */ /* 0x000e6800000e0000 */
[----:B------:R2:W-:Y:S01]  /*0530*/  @P0 STG.E desc[UR4][R2.64], R7 ;  /* 0x0000000702000986 */ /* 0x0005e2000c101904 */
[----:B------:R-:W-:Y:S01]  /*0540*/  BAR.SYNC.DEFER_BLOCKING 0x0 ;  /* 0x0000000000007b1d */ /* 0x000fe20000010000 */
[----:B------:R-:W-:-:S04]  /*0550*/  LOP3.LUT P1, RZ, R0, 0x3f, RZ, 0xc0, !PT ;  /* 0x0000003f00ff7812 */ /* 0x000fc8000782c0ff */
[C---:B------:R-:W-:Y:S01]  /*0560*/  ISETP.LT.AND P1, PT, R12.reuse, 0x100, !P1 ;  /* 0x000001000c00780c */ /* 0x040fe20004f21270 */
[----:B0-----:R-:W-:-:S04]  /*0570*/  IMAD.WIDE R4, R12, 0x4, R4 ;  /* 0x000000040c047825 */ /* 0x001fc800078e0204 */
[----:B-1----:R-:W-:-:S08]  /*0580*/  FADD R10, R9, R10 ;  /* 0x0000000a090a7221 */ /* 0x002fd00000000000 */
[----:B--2---:R-:W-:Y:S05]  /*0590*/  @!P1 EXIT ;  /* 0x000000000000994d */ /* 0x004fea0003800000 */
[----:B------:R-:W-:-:S05]  /*05a0*/  FMUL R3, R10, 0.0625 ;  /* 0x3d8000000a037820 */ /* 0x000fca0000400000 */
[----:B------:R-:W-:Y:S01]  /*05b0*/  STG.E desc[UR4][R4.64], R3 ;  /* 0x0000000304007986 */ /* 0x000fe2000c101904 */
[----:B------:R-:W-:Y:S05]  /*05c0*/  EXIT ;  /* 0x000000000000794d */ /* 0x000fea0003800000 */
.L_x_0:
[----:B------:R-:W-:-:S00]  /*05d0*/  BRA `(.L_x_0) ;  /* 0xfffffffc00fc7947 */ /* 0x000fc0000383ffff */
[----:B------:R-:W-:-:S00]  /*05e0*/  NOP ;  /* 0x0000000000007918 */ /* 0x000fc00000000000 */
        /* <DEDUP_REMOVED lines=9> */
.L_x_1:


//--------------------- .nv.global.init           --------------------------
	.section	.nv.global.init,"aw",@progbits
.nv.global.init:
	.type		_$_str,@object
	.size		_$_str,(_$_str_$_2 - _$_str)
_$_str:
        /*0000*/ 	.byte	0x5f, 0x5f, 0x43, 0x55, 0x44, 0x41, 0x5f, 0x46, 0x54, 0x5a, 0x00
	.type		_$_str_$_2,@object
	.size		_$_str_$_2,(.L_1 - _$_str_$_2)
_$_str_$_2:
        /*000b*/ 	.byte	0x5f, 0x5f, 0x43, 0x55, 0x44, 0x41, 0x5f, 0x50, 0x52, 0x45, 0x43, 0x5f, 0x53, 0x51, 0x52, 0x54
        /*001b*/ 	.byte	0x00
.L_1:


//--------------------- .nv.constant0.triton_per_fused__native_batch_norm_legit_no_training_mean_relu_0 --------------------------
	.section	.nv.constant0.triton_per_fused__native_batch_norm_legit_no_training_mean_relu_0,"a",@progbits
	.sectionflags	@""
	.align	4
.nv.constant0.triton_per_fused__native_batch_norm_legit_no_training_mean_relu_0:
	.zero		592
